//
// Generated by NVIDIA NVVM Compiler
//
// Compiler Build ID: CL-36424714
// Cuda compilation tools, release 13.0, V13.0.88
// Based on NVVM 20.0.0
//

.version 9.0
.target sm_100
.address_size 64

	// .globl	_Z3addPiS_ii

.visible .entry _Z3addPiS_ii(
	.param .u64 .ptr .align 1 _Z3addPiS_ii_param_0,
	.param .u64 .ptr .align 1 _Z3addPiS_ii_param_1,
	.param .u32 _Z3addPiS_ii_param_2,
	.param .u32 _Z3addPiS_ii_param_3
)
{
	.reg .pred 	%p<3>;
	.reg .b32 	%r<11>;
	.reg .b64 	%rd<10>;

	ld.param.u64 	%rd4, [_Z3addPiS_ii_param_0];
	ld.param.u64 	%rd3, [_Z3addPiS_ii_param_1];
	ld.param.u32 	%r3, [_Z3addPiS_ii_param_2];
	ld.param.u32 	%r4, [_Z3addPiS_ii_param_3];
	cvta.to.global.u64 	%rd1, %rd4;
	mov.u32 	%r5, %tid.x;
	mov.u32 	%r6, %ctaid.x;
	mov.u32 	%r7, %ntid.x;
	mad.lo.s32 	%r1, %r6, %r7, %r5;
	setp.ge.s32 	%p1, %r1, %r4;
	@%p1 bra 	$L__BB0_3;
	cvta.to.global.u64 	%rd5, %rd3;
	mul.wide.s32 	%rd6, %r1, 4;
	add.s64 	%rd7, %rd1, %rd6;
	ld.global.u32 	%r2, [%rd7];
	add.s64 	%rd2, %rd5, %rd6;
	st.global.u32 	[%rd2], %r2;
	setp.lt.s32 	%p2, %r1, %r3;
	@%p2 bra 	$L__BB0_3;
	sub.s32 	%r8, %r1, %r3;
	mul.wide.s32 	%rd8, %r8, 4;
	add.s64 	%rd9, %rd1, %rd8;
	ld.global.u32 	%r9, [%rd9];
	add.s32 	%r10, %r2, %r9;
	st.global.u32 	[%rd2], %r10;
$L__BB0_3:
	ret;

}


// ===== COMPILED SASS (sm_100) =====

	.target	sm_100

	.elftype	@"ET_EXEC"


//--------------------- .note.nv.tkinfo           --------------------------
	.section	.note.nv.tkinfo,"",@"SHT_NOTE"
	.sectionflags	@"SHF_NOTE_NV_TKINFO"
	.tkinfo
        /*0018*/ 	.word	0x00000002
        /*0030*/ 	.string	""
        /*0030*/ 	.string	"ptxas"
        /*0030*/ 	.string	"Cuda compilation tools, release 13.0, V13.0.88"
        /*0030*/ 	.string	"Build cuda_13.0.r13.0/compiler.36424714_0"
        /*0030*/ 	.string	"-arch sm_100 -m 64 "



//--------------------- .note.nv.cuinfo           --------------------------
	.section	.note.nv.cuinfo,"",@"SHT_NOTE"
	.sectionflags	@"SHF_NOTE_NV_CUINFO"
        /*0018*/ 	.short	0x0002
        /*001a*/ 	.short	0x0064
        /*001c*/ 	.short	0x0082
	.zero		2


//--------------------- .nv.info                  --------------------------
	.section	.nv.info,"",@"SHT_CUDA_INFO"
	.align	4


	//----- nvinfo : EIATTR_REGCOUNT
	.align		4
        /*0000*/ 	.byte	0x04, 0x2f
        /*0002*/ 	.short	(.L_1 - .L_0)
	.align		4
.L_0:
        /*0004*/ 	.word	index@(_Z3addPiS_ii)
        /*0008*/ 	.word	0x0000000e


	//----- nvinfo : EIATTR_FRAME_SIZE
	.align		4
.L_1:
        /*000c*/ 	.byte	0x04, 0x11
        /*000e*/ 	.short	(.L_3 - .L_2)
	.align		4
.L_2:
        /*0010*/ 	.word	index@(_Z3addPiS_ii)
        /*0014*/ 	.word	0x00000000


	//----- nvinfo : EIATTR_MIN_STACK_SIZE
	.align		4
.L_3:
        /*0018*/ 	.byte	0x04, 0x12
        /*001a*/ 	.short	(.L_5 - .L_4)
	.align		4
.L_4:
        /*001c*/ 	.word	index@(_Z3addPiS_ii)
        /*0020*/ 	.word	0x00000000
.L_5:


//--------------------- .nv.compat                --------------------------
	.section	.nv.compat,"",@"SHT_CUDA_COMPAT_INFO"
	.align	4
        /*0000*/ 	.byte	0x02, 0x09, 0x00, 0x00, 0x02, 0x02, 0x01, 0x00, 0x02, 0x05, 0x05, 0x00, 0x03, 0x07, 0x01, 0x01
        /*0010*/ 	.byte	0x02, 0x03, 0x00, 0x00, 0x02, 0x06, 0x01, 0x00, 0x04, 0x0b, 0x08, 0x00, 0x09, 0x00, 0x00, 0x00
        /*0020*/ 	.byte	0x00, 0x00, 0x00, 0x00


//--------------------- .nv.info._Z3addPiS_ii     --------------------------
	.section	.nv.info._Z3addPiS_ii,"",@"SHT_CUDA_INFO"
	.sectionflags	@""
	.align	4


	//----- nvinfo : EIATTR_CUDA_API_VERSION
	.align		4
        /*0000*/ 	.byte	0x04, 0x37
        /*0002*/ 	.short	(.L_7 - .L_6)
.L_6:
        /*0004*/ 	.word	0x00000082


	//----- nvinfo : EIATTR_KPARAM_INFO
	.align		4
.L_7:
        /*0008*/ 	.byte	0x04, 0x17
        /*000a*/ 	.short	(.L_9 - .L_8)
.L_8:
        /*000c*/ 	.word	0x00000000
        /*0010*/ 	.short	0x0003
        /*0012*/ 	.short	0x0014
        /*0014*/ 	.byte	0x00, 0xf0, 0x11, 0x00


	//----- nvinfo : EIATTR_KPARAM_INFO
	.align		4
.L_9:
        /*0018*/ 	.byte	0x04, 0x17
        /*001a*/ 	.short	(.L_11 - .L_10)
.L_10:
        /*001c*/ 	.word	0x00000000
        /*0020*/ 	.short	0x0002
        /*0022*/ 	.short	0x0010
        /*0024*/ 	.byte	0x00, 0xf0, 0x11, 0x00


	//----- nvinfo : EIATTR_KPARAM_INFO
	.align		4
.L_11:
        /*0028*/ 	.byte	0x04, 0x17
        /*002a*/ 	.short	(.L_13 - .L_12)
.L_12:
        /*002c*/ 	.word	0x00000000
        /*0030*/ 	.short	0x0001
        /*0032*/ 	.short	0x0008
        /*0034*/ 	.byte	0x00, 0xf5, 0x21, 0x00


	//----- nvinfo : EIATTR_KPARAM_INFO
	.align		4
.L_13:
        /*0038*/ 	.byte	0x04, 0x17
        /*003a*/ 	.short	(.L_15 - .L_14)
.L_14:
        /*003c*/ 	.word	0x00000000
        /*0040*/ 	.short	0x0000
        /*0042*/ 	.short	0x0000
        /*0044*/ 	.byte	0x00, 0xf5, 0x21, 0x00


	//----- nvinfo : EIATTR_SPARSE_MMA_MASK
	.align		4
.L_15:
        /*0048*/ 	.byte	0x03, 0x50
        /*004a*/ 	.short	0x0000


	//----- nvinfo : EIATTR_MAXREG_COUNT
	.align		4
        /*004c*/ 	.byte	0x03, 0x1b
        /*004e*/ 	.short	0x00ff


	//----- nvinfo : EIATTR_MERCURY_ISA_VERSION
	.align		4
        /*0050*/ 	.byte	0x03, 0x5f
        /*0052*/ 	.short	0x0101


	//----- nvinfo : EIATTR_VRC_CTA_INIT_COUNT
	.align		4
        /*0054*/ 	.byte	0x02, 0x4a
	.zero		1
	.zero		1


	//----- nvinfo : EIATTR_EXIT_INSTR_OFFSETS
	.align		4
        /*0058*/ 	.byte	0x04, 0x1c
        /*005a*/ 	.short	(.L_17 - .L_16)


	//   ....[0]....
.L_16:
        /*005c*/ 	.word	0x00000070


	//   ....[1]....
        /*0060*/ 	.word	0x00000110


	//   ....[2]....
        /*0064*/ 	.word	0x00000170


	//----- nvinfo : EIATTR_CBANK_PARAM_SIZE
	.align		4
.L_17:
        /*0068*/ 	.byte	0x03, 0x19
        /*006a*/ 	.short	0x0018


	//----- nvinfo : EIATTR_PARAM_CBANK
	.align		4
        /*006c*/ 	.byte	0x04, 0x0a
        /*006e*/ 	.short	(.L_19 - .L_18)
	.align		4
.L_18:
        /*0070*/ 	.word	index@(.nv.constant0._Z3addPiS_ii)
        /*0074*/ 	.short	0x0380
        /*0076*/ 	.short	0x0018


	//----- nvinfo : EIATTR_SW_WAR
	.align		4
.L_19:
        /*0078*/ 	.byte	0x04, 0x36
        /*007a*/ 	.short	(.L_21 - .L_20)
.L_20:
        /*007c*/ 	.word	0x00000008
.L_21:


//--------------------- .nv.callgraph             --------------------------
	.section	.nv.callgraph,"",@"SHT_CUDA_CALLGRAPH"
	.align	4
	.sectionentsize	8
	.align		4
        /*0000*/ 	.word	0x00000000
	.align		4
        /*0004*/ 	.word	0xffffffff
	.align		4
        /*0008*/ 	.word	0x00000000
	.align		4
        /*000c*/ 	.word	0xfffffffe
	.align		4
        /*0010*/ 	.word	0x00000000
	.align		4
        /*0014*/ 	.word	0xfffffffd
	.align		4
        /*0018*/ 	.word	0x00000000
	.align		4
        /*001c*/ 	.word	0xfffffffc


//--------------------- .text._Z3addPiS_ii        --------------------------
	.section	.text._Z3addPiS_ii,"ax",@progbits
	.align	128
        .global         _Z3addPiS_ii
        .type           _Z3addPiS_ii,@function
        .size           _Z3addPiS_ii,(.L_x_1 - _Z3addPiS_ii)
        .other          _Z3addPiS_ii,@"STO_CUDA_ENTRY STV_DEFAULT"
_Z3addPiS_ii:
.text._Z3addPiS_ii:
[----:B------:R-:W-:Y:S01]  /*0000*/  LDC R1, c[0x0][0x37c] ;  /* 0x0000df00ff017b82 */ /* 0x000fe20000000800 */
[----:B------:R-:W0:Y:S07]  /*0010*/  S2R R9, SR_TID.X ;  /* 0x0000000000097919 */ /* 0x000e2e0000002100 */
[----:B------:R-:W0:Y:S01]  /*0020*/  S2UR UR4, SR_CTAID.X ;  /* 0x00000000000479c3 */ /* 0x000e220000002500 */
[----:B------:R-:W1:Y:S07]  /*0030*/  LDCU UR5, c[0x0][0x394] ;  /* 0x00007280ff0577ac */ /* 0x000e6e0008000800 */
[----:B------:R-:W0:Y:S02]  /*0040*/  LDC R0, c[0x0][0x360] ;  /* 0x0000d800ff007b82 */ /* 0x000e240000000800 */
[----:B0-----:R-:W-:-:S05]  /*0050*/  IMAD R9, R0, UR4, R9 ;  /* 0x0000000400097c24 */ /* 0x001fca000f8e0209 */
[----:B-1----:R-:W-:-:S13]  /*0060*/  ISETP.GE.AND P0, PT, R9, UR5, PT ;  /* 0x0000000509007c0c */ /* 0x002fda000bf06270 */
[----:B------:R-:W-:Y:S05]  /*0070*/  @P0 EXIT ;  /* 0x000000000000094d */ /* 0x000fea0003800000 */
[----:B------:R-:W0:Y:S01]  /*0080*/  LDC.64 R6, c[0x0][0x380] ;  /* 0x0000e000ff067b82 */ /* 0x000e220000000a00 */
[----:B------:R-:W1:Y:S01]  /*0090*/  LDCU.64 UR4, c[0x0][0x358] ;  /* 0x00006b00ff0477ac */ /* 0x000e620008000a00 */
[----:B------:R-:W2:Y:S06]  /*00a0*/  LDCU UR6, c[0x0][0x390] ;  /* 0x00007200ff0677ac */ /* 0x000eac0008000800 */
[----:B------:R-:W3:Y:S01]  /*00b0*/  LDC.64 R4, c[0x0][0x388] ;  /* 0x0000e200ff047b82 */ /* 0x000ee20000000a00 */
[----:B0-----:R-:W-:-:S05]  /*00c0*/  IMAD.WIDE R2, R9, 0x4, R6 ;  /* 0x0000000409027825 */ /* 0x001fca00078e0206 */
[----:B-1----:R-:W4:Y:S01]  /*00d0*/  LDG.E R11, desc[UR4][R2.64] ;  /* 0x00000004020b7981 */ /* 0x002f22000c1e1900 */
[C---:B--2---:R-:W-:Y:S01]  /*00e0*/  ISETP.GE.AND P0, PT, R9.reuse, UR6, PT ;  /* 0x0000000609007c0c */ /* 0x044fe2000bf06270 */
[----:B---3--:R-:W-:-:S05]  /*00f0*/  IMAD.WIDE R4, R9, 0x4, R4 ;  /* 0x0000000409047825 */ /* 0x008fca00078e0204 */
[----:B----4-:R0:W-:Y:S07]  /*0100*/  STG.E desc[UR4][R4.64], R11 ;  /* 0x0000000b04007986 */ /* 0x0101ee000c101904 */
[----:B------:R-:W-:Y:S05]  /*0110*/  @!P0 EXIT ;  /* 0x000000000000894d */ /* 0x000fea0003800000 */
[----:B------:R-:W-:-:S05]  /*0120*/  IADD3 R3, PT, PT, R9, -UR6, RZ ;  /* 0x8000000609037c10 */ /* 0x000fca000fffe0ff */
[----:B------:R-:W-:-:S06]  /*0130*/  IMAD.WIDE R2, R3, 0x4, R6 ;  /* 0x0000000403027825 */ /* 0x000fcc00078e0206 */
[----:B------:R-:W0:Y:S02]  /*0140*/  LDG.E R2, desc[UR4][R2.64] ;  /* 0x0000000402027981 */ /* 0x000e24000c1e1900 */
[----:B0-----:R-:W-:-:S05]  /*0150*/  IADD3 R11, PT, PT, R11, R2, RZ ;  /* 0x000000020b0b7210 */ /* 0x001fca0007ffe0ff */
[----:B------:R-:W-:Y:S01]  /*0160*/  STG.E desc[UR4][R4.64], R11 ;  /* 0x0000000b04007986 */ /* 0x000fe2000c101904 */
[----:B------:R-:W-:Y:S05]  /*0170*/  EXIT ;  /* 0x000000000000794d */ /* 0x000fea0003800000 */
.L_x_0:
[----:B------:R-:W-:-:S00]  /*0180*/  BRA `(.L_x_0) ;  /* 0xfffffffc00fc7947 */ /* 0x000fc0000383ffff */
[----:B------:R-:W-:-:S00]  /*0190*/  NOP ;  /* 0x0000000000007918 */ /* 0x000fc00000000000 */
        /* <DEDUP_REMOVED lines=14> */
.L_x_1:


//--------------------- .nv.shared.reserved.0     --------------------------
	.section	.nv.shared.reserved.0,"aw",@nobits
	.weak		__nv_reservedSMEM_offset_0_alias
	.size		__nv_reservedSMEM_offset_0_alias, 0, 64
	.other		__nv_reservedSMEM_offset_0_alias,@"STO_CUDA_RESERVED_SHARED STV_DEFAULT"
__nv_reservedSMEM_offset_0_alias:
	.zero		0
	.zero		64


//--------------------- .nv.constant0._Z3addPiS_ii --------------------------
	.section	.nv.constant0._Z3addPiS_ii,"a",@progbits
	.sectionflags	@""
	.align	4
.nv.constant0._Z3addPiS_ii:
	.zero		920


//--------------------- SYMBOLS --------------------------

	.type		.nv.reservedSmem.offset0,@object
	.size		.nv.reservedSmem.offset0,0x4
